//
// Generated by NVIDIA NVVM Compiler
//
// Compiler Build ID: CL-36424714
// Cuda compilation tools, release 13.0, V13.0.88
// Based on NVVM 20.0.0
//

.version 9.0
.target sm_100
.address_size 64

	// .globl	_Z15updatePositionsP6Runnerf
.global .align 4 .b8 precalc_xorwow_matrix[102400];
.global .align 4 .b8 precalc_xorwow_offset_matrix[102400];
.global .align 4 .b8 mrg32k3aM1[2304];
.global .align 4 .b8 mrg32k3aM2[2304];
.global .align 4 .b8 mrg32k3aM1SubSeq[2016];
.global .align 4 .b8 mrg32k3aM2SubSeq[2016];
.global .align 4 .b8 mrg32k3aM1Seq[2304];
.global .align 4 .b8 mrg32k3aM2Seq[2304];
.const .align 8 .b8 __cr_lgamma_table[72];

.visible .entry _Z15updatePositionsP6Runnerf(
	.param .u64 .ptr .align 1 _Z15updatePositionsP6Runnerf_param_0,
	.param .f32 _Z15updatePositionsP6Runnerf_param_1
)
{
	.reg .pred 	%p<2>;
	.reg .b32 	%r<5>;
	.reg .b32 	%f<5>;
	.reg .b64 	%rd<5>;

	ld.param.u64 	%rd1, [_Z15updatePositionsP6Runnerf_param_0];
	ld.param.f32 	%f1, [_Z15updatePositionsP6Runnerf_param_1];
	mov.u32 	%r2, %ctaid.x;
	mov.u32 	%r3, %ntid.x;
	mov.u32 	%r4, %tid.x;
	mad.lo.s32 	%r1, %r2, %r3, %r4;
	setp.gt.s32 	%p1, %r1, 99;
	@%p1 bra 	$L__BB0_2;
	cvta.to.global.u64 	%rd2, %rd1;
	mul.wide.s32 	%rd3, %r1, 56;
	add.s64 	%rd4, %rd2, %rd3;
	ld.global.v2.f32 	{%f2, %f3}, [%rd4];
	fma.rn.f32 	%f4, %f1, %f2, %f3;
	st.global.f32 	[%rd4+4], %f4;
$L__BB0_2:
	ret;

}


// ===== COMPILED SASS (sm_100) =====

	.target	sm_100

	.elftype	@"ET_EXEC"


//--------------------- .note.nv.tkinfo           --------------------------
	.section	.note.nv.tkinfo,"",@"SHT_NOTE"
	.sectionflags	@"SHF_NOTE_NV_TKINFO"
	.tkinfo
        /*0018*/ 	.word	0x00000002
        /*0030*/ 	.string	""
        /*0030*/ 	.string	"ptxas"
        /*0030*/ 	.string	"Cuda compilation tools, release 13.0, V13.0.88"
        /*0030*/ 	.string	"Build cuda_13.0.r13.0/compiler.36424714_0"
        /*0030*/ 	.string	"-arch sm_100 -m 64 "



//--------------------- .note.nv.cuinfo           --------------------------
	.section	.note.nv.cuinfo,"",@"SHT_NOTE"
	.sectionflags	@"SHF_NOTE_NV_CUINFO"
        /*0018*/ 	.short	0x0002
        /*001a*/ 	.short	0x0064
        /*001c*/ 	.short	0x0082
	.zero		2


//--------------------- .nv.info                  --------------------------
	.section	.nv.info,"",@"SHT_CUDA_INFO"
	.align	4


	//----- nvinfo : EIATTR_REGCOUNT
	.align		4
        /*0000*/ 	.byte	0x04, 0x2f
        /*0002*/ 	.short	(.L_10 - .L_9)
	.align		4
.L_9:
        /*0004*/ 	.word	index@(_Z15updatePositionsP6Runnerf)
        /*0008*/ 	.word	0x00000008


	//----- nvinfo : EIATTR_FRAME_SIZE
	.align		4
.L_10:
        /*000c*/ 	.byte	0x04, 0x11
        /*000e*/ 	.short	(.L_12 - .L_11)
	.align		4
.L_11:
        /*0010*/ 	.word	index@(_Z15updatePositionsP6Runnerf)
        /*0014*/ 	.word	0x00000000


	//----- nvinfo : EIATTR_MIN_STACK_SIZE
	.align		4
.L_12:
        /*0018*/ 	.byte	0x04, 0x12
        /*001a*/ 	.short	(.L_14 - .L_13)
	.align		4
.L_13:
        /*001c*/ 	.word	index@(_Z15updatePositionsP6Runnerf)
        /*0020*/ 	.word	0x00000000
.L_14:


//--------------------- .nv.compat                --------------------------
	.section	.nv.compat,"",@"SHT_CUDA_COMPAT_INFO"
	.align	4
        /*0000*/ 	.byte	0x02, 0x09, 0x00, 0x00, 0x02, 0x02, 0x01, 0x00, 0x02, 0x05, 0x05, 0x00, 0x03, 0x07, 0x01, 0x01
        /*0010*/ 	.byte	0x02, 0x03, 0x00, 0x00, 0x02, 0x06, 0x01, 0x00, 0x04, 0x0b, 0x08, 0x00, 0x09, 0x00, 0x00, 0x00
        /*0020*/ 	.byte	0x00, 0x00, 0x00, 0x00


//--------------------- .nv.info._Z15updatePositionsP6Runnerf --------------------------
	.section	.nv.info._Z15updatePositionsP6Runnerf,"",@"SHT_CUDA_INFO"
	.sectionflags	@""
	.align	4


	//----- nvinfo : EIATTR_CUDA_API_VERSION
	.align		4
        /*0000*/ 	.byte	0x04, 0x37
        /*0002*/ 	.short	(.L_16 - .L_15)
.L_15:
        /*0004*/ 	.word	0x00000082


	//----- nvinfo : EIATTR_KPARAM_INFO
	.align		4
.L_16:
        /*0008*/ 	.byte	0x04, 0x17
        /*000a*/ 	.short	(.L_18 - .L_17)
.L_17:
        /*000c*/ 	.word	0x00000000
        /*0010*/ 	.short	0x0001
        /*0012*/ 	.short	0x0008
        /*0014*/ 	.byte	0x00, 0xf0, 0x11, 0x00


	//----- nvinfo : EIATTR_KPARAM_INFO
	.align		4
.L_18:
        /*0018*/ 	.byte	0x04, 0x17
        /*001a*/ 	.short	(.L_20 - .L_19)
.L_19:
        /*001c*/ 	.word	0x00000000
        /*0020*/ 	.short	0x0000
        /*0022*/ 	.short	0x0000
        /*0024*/ 	.byte	0x00, 0xf5, 0x21, 0x00


	//----- nvinfo : EIATTR_SPARSE_MMA_MASK
	.align		4
.L_20:
        /*0028*/ 	.byte	0x03, 0x50
        /*002a*/ 	.short	0x0000


	//----- nvinfo : EIATTR_MAXREG_COUNT
	.align		4
        /*002c*/ 	.byte	0x03, 0x1b
        /*002e*/ 	.short	0x00ff


	//----- nvinfo : EIATTR_MERCURY_ISA_VERSION
	.align		4
        /*0030*/ 	.byte	0x03, 0x5f
        /*0032*/ 	.short	0x0101


	//----- nvinfo : EIATTR_VRC_CTA_INIT_COUNT
	.align		4
        /*0034*/ 	.byte	0x02, 0x4a
	.zero		1
	.zero		1


	//----- nvinfo : EIATTR_EXIT_INSTR_OFFSETS
	.align		4
        /*0038*/ 	.byte	0x04, 0x1c
        /*003a*/ 	.short	(.L_22 - .L_21)


	//   ....[0]....
.L_21:
        /*003c*/ 	.word	0x00000060


	//   ....[1]....
        /*0040*/ 	.word	0x000000e0


	//----- nvinfo : EIATTR_CBANK_PARAM_SIZE
	.align		4
.L_22:
        /*0044*/ 	.byte	0x03, 0x19
        /*0046*/ 	.short	0x000c


	//----- nvinfo : EIATTR_PARAM_CBANK
	.align		4
        /*0048*/ 	.byte	0x04, 0x0a
        /*004a*/ 	.short	(.L_24 - .L_23)
	.align		4
.L_23:
        /*004c*/ 	.word	index@(.nv.constant0._Z15updatePositionsP6Runnerf)
        /*0050*/ 	.short	0x0380
        /*0052*/ 	.short	0x000c


	//----- nvinfo : EIATTR_SW_WAR
	.align		4
.L_24:
        /*0054*/ 	.byte	0x04, 0x36
        /*0056*/ 	.short	(.L_26 - .L_25)
.L_25:
        /*0058*/ 	.word	0x00000008
.L_26:


//--------------------- .nv.callgraph             --------------------------
	.section	.nv.callgraph,"",@"SHT_CUDA_CALLGRAPH"
	.align	4
	.sectionentsize	8
	.align		4
        /*0000*/ 	.word	0x00000000
	.align		4
        /*0004*/ 	.word	0xffffffff
	.align		4
        /*0008*/ 	.word	0x00000000
	.align		4
        /*000c*/ 	.word	0xfffffffe
	.align		4
        /*0010*/ 	.word	0x00000000
	.align		4
        /*0014*/ 	.word	0xfffffffd
	.align		4
        /*0018*/ 	.word	0x00000000
	.align		4
        /*001c*/ 	.word	0xfffffffc


//--------------------- .nv.constant4             --------------------------
	.section	.nv.constant4,"a",@progbits
	.align	8
	.align		8
.nv.constant4:
        /*0000*/ 	.dword	precalc_xorwow_matrix
	.align		8
        /*0008*/ 	.dword	precalc_xorwow_offset_matrix
	.align		8
        /*0010*/ 	.dword	mrg32k3aM1
	.align		8
        /*0018*/ 	.dword	mrg32k3aM2
	.align		8
        /*0020*/ 	.dword	mrg32k3aM1SubSeq
	.align		8
        /*0028*/ 	.dword	mrg32k3aM2SubSeq
	.align		8
        /*0030*/ 	.dword	mrg32k3aM1Seq
	.align		8
        /*0038*/ 	.dword	mrg32k3aM2Seq


//--------------------- .nv.constant3             --------------------------
	.section	.nv.constant3,"a",@progbits
	.align	8
.nv.constant3:
	.type		__cr_lgamma_table,@object
	.size		__cr_lgamma_table,(.L_8 - __cr_lgamma_table)
__cr_lgamma_table:
        /*0000*/ 	.byte	0x00, 0x00, 0x00, 0x00, 0x00, 0x00, 0x00, 0x00, 0x00, 0x00, 0x00, 0x00, 0x00, 0x00, 0x00, 0x00
        /*0010*/ 	.byte	0xef, 0x39, 0xfa, 0xfe, 0x42, 0x2e, 0xe6, 0x3f, 0x02, 0x20, 0x2a, 0xfa, 0x0b, 0xab, 0xfc, 0x3f
        /*0020*/ 	.byte	0xf9, 0x2c, 0x92, 0x7c, 0xa7, 0x6c, 0x09, 0x40, 0xc9, 0x79, 0x44, 0x3c, 0x64, 0x26, 0x13, 0x40
        /*0030*/ 	.byte	0xca, 0x01, 0xcf, 0x3a, 0x27, 0x51, 0x1a, 0x40, 0x30, 0xcc, 0x2d, 0xf3, 0xe1, 0x0c, 0x21, 0x40
        /*0040*/ 	.byte	0x0d, 0xb7, 0xfc, 0x82, 0x8e, 0x35, 0x25, 0x40
.L_8:


//--------------------- .text._Z15updatePositionsP6Runnerf --------------------------
	.section	.text._Z15updatePositionsP6Runnerf,"ax",@progbits
	.align	128
        .global         _Z15updatePositionsP6Runnerf
        .type           _Z15updatePositionsP6Runnerf,@function
        .size           _Z15updatePositionsP6Runnerf,(.L_x_1 - _Z15updatePositionsP6Runnerf)
        .other          _Z15updatePositionsP6Runnerf,@"STO_CUDA_ENTRY STV_DEFAULT"
_Z15updatePositionsP6Runnerf:
.text._Z15updatePositionsP6Runnerf:
[----:B------:R-:W-:Y:S01]  /*0000*/  LDC R1, c[0x0][0x37c] ;  /* 0x0000df00ff017b82 */ /* 0x000fe20000000800 */
[----:B------:R-:W0:Y:S07]  /*0010*/  S2R R0, SR_TID.X ;  /* 0x0000000000007919 */ /* 0x000e2e0000002100 */
[----:B------:R-:W0:Y:S08]  /*0020*/  S2UR UR4, SR_CTAID.X ;  /* 0x00000000000479c3 */ /* 0x000e300000002500 */
[----:B------:R-:W0:Y:S02]  /*0030*/  LDC R5, c[0x0][0x360] ;  /* 0x0000d800ff057b82 */ /* 0x000e240000000800 */
[----:B0-----:R-:W-:-:S05]  /*0040*/  IMAD R5, R5, UR4, R0 ;  /* 0x0000000405057c24 */ /* 0x001fca000f8e0200 */
[----:B------:R-:W-:-:S13]  /*0050*/  ISETP.GT.AND P0, PT, R5, 0x63, PT ;  /* 0x000000630500780c */ /* 0x000fda0003f04270 */
[----:B------:R-:W-:Y:S05]  /*0060*/  @P0 EXIT ;  /* 0x000000000000094d */ /* 0x000fea0003800000 */
[----:B------:R-:W0:Y:S01]  /*0070*/  LDC.64 R2, c[0x0][0x380] ;  /* 0x0000e000ff027b82 */ /* 0x000e220000000a00 */
[----:B------:R-:W1:Y:S01]  /*0080*/  LDCU.64 UR4, c[0x0][0x358] ;  /* 0x00006b00ff0477ac */ /* 0x000e620008000a00 */
[----:B------:R-:W2:Y:S01]  /*0090*/  LDCU UR6, c[0x0][0x388] ;  /* 0x00007100ff0677ac */ /* 0x000ea20008000800 */
[----:B0-----:R-:W-:-:S05]  /*00a0*/  IMAD.WIDE R2, R5, 0x38, R2 ;  /* 0x0000003805027825 */ /* 0x001fca00078e0202 */
[----:B-1----:R-:W2:Y:S02]  /*00b0*/  LDG.E.64 R4, desc[UR4][R2.64] ;  /* 0x0000000402047981 */ /* 0x002ea4000c1e1b00 */
[----:B--2---:R-:W-:-:S05]  /*00c0*/  FFMA R5, R4, UR6, R5 ;  /* 0x0000000604057c23 */ /* 0x004fca0008000005 */
[----:B------:R-:W-:Y:S01]  /*00d0*/  STG.E desc[UR4][R2.64+0x4], R5 ;  /* 0x0000040502007986 */ /* 0x000fe2000c101904 */
[----:B------:R-:W-:Y:S05]  /*00e0*/  EXIT ;  /* 0x000000000000794d */ /* 0x000fea0003800000 */
.L_x_0:
[----:B------:R-:W-:-:S00]  /*00f0*/  BRA `(.L_x_0) ;  /* 0xfffffffc00fc7947 */ /* 0x000fc0000383ffff */
[----:B------:R-:W-:-:S00]  /*0100*/  NOP ;  /* 0x0000000000007918 */ /* 0x000fc00000000000 */
[----:B------:R-:W-:-:S00]  /*0110*/  NOP ;  /* 0x0000000000007918 */ /* 0x000fc00000000000 */
[----:B------:R-:W-:-:S00]  /*0120*/  NOP ;  /* 0x0000000000007918 */ /* 0x000fc00000000000 */
[----:B------:R-:W-:-:S00]  /*0130*/  NOP ;  /* 0x0000000000007918 */ /* 0x000fc00000000000 */
[----:B------:R-:W-:-:S00]  /*0140*/  NOP ;  /* 0x0000000000007918 */ /* 0x000fc00000000000 */
[----:B------:R-:W-:-:S00]  /*0150*/  NOP ;  /* 0x0000000000007918 */ /* 0x000fc00000000000 */
[----:B------:R-:W-:-:S00]  /*0160*/  NOP ;  /* 0x0000000000007918 */ /* 0x000fc00000000000 */
[----:B------:R-:W-:-:S00]  /*0170*/  NOP ;  /* 0x0000000000007918 */ /* 0x000fc00000000000 */
.L_x_1:


//--------------------- .nv.global.init           --------------------------
	.section	.nv.global.init,"aw",@progbits
	.align	4
.nv.global.init:
	.type		mrg32k3aM1SubSeq,@object
	.size		mrg32k3aM1SubSeq,(mrg32k3aM2SubSeq - mrg32k3aM1SubSeq)
mrg32k3aM1SubSeq:
        /*0000*/ 	.byte	0x0b, 0xcc, 0xee, 0x04, 0x73, 0x29, 0x8b, 0x6f, 0xf6, 0x53, 0x03, 0xf6, 0x23, 0xf6, 0xea, 0xda
        /* <DEDUP_REMOVED lines=125> */
	.type		mrg32k3aM2SubSeq,@object
	.size		mrg32k3aM2SubSeq,(mrg32k3aM1 - mrg32k3aM2SubSeq)
mrg32k3aM2SubSeq:
        /* <DEDUP_REMOVED lines=126> */
	.type		mrg32k3aM1,@object
	.size		mrg32k3aM1,(mrg32k3aM1Seq - mrg32k3aM1)
mrg32k3aM1:
        /* <DEDUP_REMOVED lines=144> */
	.type		mrg32k3aM1Seq,@object
	.size		mrg32k3aM1Seq,(mrg32k3aM2 - mrg32k3aM1Seq)
mrg32k3aM1Seq:
        /* <DEDUP_REMOVED lines=144> */
	.type		mrg32k3aM2,@object
	.size		mrg32k3aM2,(mrg32k3aM2Seq - mrg32k3aM2)
mrg32k3aM2:
        /* <DEDUP_REMOVED lines=144> */
	.type		mrg32k3aM2Seq,@object
	.size		mrg32k3aM2Seq,(precalc_xorwow_matrix - mrg32k3aM2Seq)
mrg32k3aM2Seq:
        /* <DEDUP_REMOVED lines=144> */
	.type		precalc_xorwow_matrix,@object
	.size		precalc_xorwow_matrix,(precalc_xorwow_offset_matrix - precalc_xorwow_matrix)
precalc_xorwow_matrix:
        /* <DEDUP_REMOVED lines=6400> */
	.type		precalc_xorwow_offset_matrix,@object
	.size		precalc_xorwow_offset_matrix,(.L_1 - precalc_xorwow_offset_matrix)
precalc_xorwow_offset_matrix:
        /* <DEDUP_REMOVED lines=6400> */
.L_1:


//--------------------- .nv.shared.reserved.0     --------------------------
	.section	.nv.shared.reserved.0,"aw",@nobits
	.weak		__nv_reservedSMEM_offset_0_alias
	.size		__nv_reservedSMEM_offset_0_alias, 0, 64
	.other		__nv_reservedSMEM_offset_0_alias,@"STO_CUDA_RESERVED_SHARED STV_DEFAULT"
__nv_reservedSMEM_offset_0_alias:
	.zero		0
	.zero		64


//--------------------- .nv.constant0._Z15updatePositionsP6Runnerf --------------------------
	.section	.nv.constant0._Z15updatePositionsP6Runnerf,"a",@progbits
	.sectionflags	@""
	.align	4
.nv.constant0._Z15updatePositionsP6Runnerf:
	.zero		908


//--------------------- SYMBOLS --------------------------

	.type		.nv.reservedSmem.offset0,@object
	.size		.nv.reservedSmem.offset0,0x4
